//
// Generated by NVIDIA NVVM Compiler
//
// Compiler Build ID: CL-36424714
// Cuda compilation tools, release 13.0, V13.0.88
// Based on NVVM 20.0.0
//

.version 9.0
.target sm_100
.address_size 64

	// .globl	_Z5mediaPdS_

.visible .entry _Z5mediaPdS_(
	.param .u64 .ptr .align 1 _Z5mediaPdS__param_0,
	.param .u64 .ptr .align 1 _Z5mediaPdS__param_1
)
{
	.reg .b32 	%r<2>;
	.reg .b64 	%rd<8>;
	.reg .b64 	%fd<7>;

	ld.param.u64 	%rd1, [_Z5mediaPdS__param_0];
	ld.param.u64 	%rd2, [_Z5mediaPdS__param_1];
	cvta.to.global.u64 	%rd3, %rd2;
	cvta.to.global.u64 	%rd4, %rd1;
	mov.u32 	%r1, %tid.x;
	mul.wide.u32 	%rd5, %r1, 8;
	add.s64 	%rd6, %rd4, %rd5;
	ld.global.f64 	%fd1, [%rd6];
	ld.global.f64 	%fd2, [%rd6+8];
	add.f64 	%fd3, %fd1, %fd2;
	ld.global.f64 	%fd4, [%rd6+16];
	add.f64 	%fd5, %fd3, %fd4;
	div.rn.f64 	%fd6, %fd5, 0d4008000000000000;
	add.s64 	%rd7, %rd3, %rd5;
	st.global.f64 	[%rd7], %fd6;
	ret;

}


// ===== COMPILED SASS (sm_100) =====

	.target	sm_100

	.elftype	@"ET_EXEC"


//--------------------- .note.nv.tkinfo           --------------------------
	.section	.note.nv.tkinfo,"",@"SHT_NOTE"
	.sectionflags	@"SHF_NOTE_NV_TKINFO"
	.tkinfo
        /*0018*/ 	.word	0x00000002
        /*0030*/ 	.string	""
        /*0030*/ 	.string	"ptxas"
        /*0030*/ 	.string	"Cuda compilation tools, release 13.0, V13.0.88"
        /*0030*/ 	.string	"Build cuda_13.0.r13.0/compiler.36424714_0"
        /*0030*/ 	.string	"-arch sm_100 -m 64 "



//--------------------- .note.nv.cuinfo           --------------------------
	.section	.note.nv.cuinfo,"",@"SHT_NOTE"
	.sectionflags	@"SHF_NOTE_NV_CUINFO"
        /*0018*/ 	.short	0x0002
        /*001a*/ 	.short	0x0064
        /*001c*/ 	.short	0x0082
	.zero		2


//--------------------- .nv.info                  --------------------------
	.section	.nv.info,"",@"SHT_CUDA_INFO"
	.align	4


	//----- nvinfo : EIATTR_REGCOUNT
	.align		4
        /*0000*/ 	.byte	0x04, 0x2f
        /*0002*/ 	.short	(.L_1 - .L_0)
	.align		4
.L_0:
        /*0004*/ 	.word	index@(_Z5mediaPdS_)
        /*0008*/ 	.word	0x00000017


	//----- nvinfo : EIATTR_FRAME_SIZE
	.align		4
.L_1:
        /*000c*/ 	.byte	0x04, 0x11
        /*000e*/ 	.short	(.L_3 - .L_2)
	.align		4
.L_2:
        /*0010*/ 	.word	index@($__internal_0_$__cuda_sm20_div_rn_f64_full)
        /*0014*/ 	.word	0x00000000


	//----- nvinfo : EIATTR_FRAME_SIZE
	.align		4
.L_3:
        /*0018*/ 	.byte	0x04, 0x11
        /*001a*/ 	.short	(.L_5 - .L_4)
	.align		4
.L_4:
        /*001c*/ 	.word	index@(_Z5mediaPdS_)
        /*0020*/ 	.word	0x00000000


	//----- nvinfo : EIATTR_MIN_STACK_SIZE
	.align		4
.L_5:
        /*0024*/ 	.byte	0x04, 0x12
        /*0026*/ 	.short	(.L_7 - .L_6)
	.align		4
.L_6:
        /*0028*/ 	.word	index@(_Z5mediaPdS_)
        /*002c*/ 	.word	0x00000000
.L_7:


//--------------------- .nv.compat                --------------------------
	.section	.nv.compat,"",@"SHT_CUDA_COMPAT_INFO"
	.align	4
        /*0000*/ 	.byte	0x02, 0x09, 0x00, 0x00, 0x02, 0x02, 0x01, 0x00, 0x02, 0x05, 0x05, 0x00, 0x03, 0x07, 0x01, 0x01
        /*0010*/ 	.byte	0x02, 0x03, 0x00, 0x00, 0x02, 0x06, 0x01, 0x00, 0x04, 0x0b, 0x08, 0x00, 0x01, 0x00, 0x00, 0x00
        /*0020*/ 	.byte	0x00, 0x00, 0x00, 0x00


//--------------------- .nv.info._Z5mediaPdS_     --------------------------
	.section	.nv.info._Z5mediaPdS_,"",@"SHT_CUDA_INFO"
	.sectionflags	@""
	.align	4


	//----- nvinfo : EIATTR_CUDA_API_VERSION
	.align		4
        /*0000*/ 	.byte	0x04, 0x37
        /*0002*/ 	.short	(.L_9 - .L_8)
.L_8:
        /*0004*/ 	.word	0x00000082


	//----- nvinfo : EIATTR_KPARAM_INFO
	.align		4
.L_9:
        /*0008*/ 	.byte	0x04, 0x17
        /*000a*/ 	.short	(.L_11 - .L_10)
.L_10:
        /*000c*/ 	.word	0x00000000
        /*0010*/ 	.short	0x0001
        /*0012*/ 	.short	0x0008
        /*0014*/ 	.byte	0x00, 0xf5, 0x21, 0x00


	//----- nvinfo : EIATTR_KPARAM_INFO
	.align		4
.L_11:
        /*0018*/ 	.byte	0x04, 0x17
        /*001a*/ 	.short	(.L_13 - .L_12)
.L_12:
        /*001c*/ 	.word	0x00000000
        /*0020*/ 	.short	0x0000
        /*0022*/ 	.short	0x0000
        /*0024*/ 	.byte	0x00, 0xf5, 0x21, 0x00


	//----- nvinfo : EIATTR_SPARSE_MMA_MASK
	.align		4
.L_13:
        /*0028*/ 	.byte	0x03, 0x50
        /*002a*/ 	.short	0x0000


	//----- nvinfo : EIATTR_MAXREG_COUNT
	.align		4
        /*002c*/ 	.byte	0x03, 0x1b
        /*002e*/ 	.short	0x00ff


	//----- nvinfo : EIATTR_MERCURY_ISA_VERSION
	.align		4
        /*0030*/ 	.byte	0x03, 0x5f
        /*0032*/ 	.short	0x0101


	//----- nvinfo : EIATTR_VRC_CTA_INIT_COUNT
	.align		4
        /*0034*/ 	.byte	0x02, 0x4a
	.zero		1
	.zero		1


	//----- nvinfo : EIATTR_EXIT_INSTR_OFFSETS
	.align		4
        /*0038*/ 	.byte	0x04, 0x1c
        /*003a*/ 	.short	(.L_15 - .L_14)


	//   ....[0]....
.L_14:
        /*003c*/ 	.word	0x00000210


	//----- nvinfo : EIATTR_CRS_STACK_SIZE
	.align		4
.L_15:
        /*0040*/ 	.byte	0x04, 0x1e
        /*0042*/ 	.short	(.L_17 - .L_16)
.L_16:
        /*0044*/ 	.word	0x00000000


	//----- nvinfo : EIATTR_CBANK_PARAM_SIZE
	.align		4
.L_17:
        /*0048*/ 	.byte	0x03, 0x19
        /*004a*/ 	.short	0x0010


	//----- nvinfo : EIATTR_PARAM_CBANK
	.align		4
        /*004c*/ 	.byte	0x04, 0x0a
        /*004e*/ 	.short	(.L_19 - .L_18)
	.align		4
.L_18:
        /*0050*/ 	.word	index@(.nv.constant0._Z5mediaPdS_)
        /*0054*/ 	.short	0x0380
        /*0056*/ 	.short	0x0010


	//----- nvinfo : EIATTR_SW_WAR
	.align		4
.L_19:
        /*0058*/ 	.byte	0x04, 0x36
        /*005a*/ 	.short	(.L_21 - .L_20)
.L_20:
        /*005c*/ 	.word	0x00000008
.L_21:


//--------------------- .nv.callgraph             --------------------------
	.section	.nv.callgraph,"",@"SHT_CUDA_CALLGRAPH"
	.align	4
	.sectionentsize	8
	.align		4
        /*0000*/ 	.word	0x00000000
	.align		4
        /*0004*/ 	.word	0xffffffff
	.align		4
        /*0008*/ 	.word	0x00000000
	.align		4
        /*000c*/ 	.word	0xfffffffe
	.align		4
        /*0010*/ 	.word	0x00000000
	.align		4
        /*0014*/ 	.word	0xfffffffd
	.align		4
        /*0018*/ 	.word	0x00000000
	.align		4
        /*001c*/ 	.word	0xfffffffc


//--------------------- .text._Z5mediaPdS_        --------------------------
	.section	.text._Z5mediaPdS_,"ax",@progbits
	.align	128
        .global         _Z5mediaPdS_
        .type           _Z5mediaPdS_,@function
        .size           _Z5mediaPdS_,(.L_x_7 - _Z5mediaPdS_)
        .other          _Z5mediaPdS_,@"STO_CUDA_ENTRY STV_DEFAULT"
_Z5mediaPdS_:
.text._Z5mediaPdS_:
[----:B------:R-:W-:Y:S01]  /*0000*/  LDC R1, c[0x0][0x37c] ;  /* 0x0000df00ff017b82 */ /* 0x000fe20000000800 */
[----:B------:R-:W0:Y:S07]  /*0010*/  S2R R0, SR_TID.X ;  /* 0x0000000000007919 */ /* 0x000e2e0000002100 */
[----:B------:R-:W0:Y:S01]  /*0020*/  LDC.64 R2, c[0x0][0x380] ;  /* 0x0000e000ff027b82 */ /* 0x000e220000000a00 */
[----:B------:R-:W1:Y:S01]  /*0030*/  LDCU.64 UR4, c[0x0][0x358] ;  /* 0x00006b00ff0477ac */ /* 0x000e620008000a00 */
[----:B0-----:R-:W-:-:S05]  /*0040*/  IMAD.WIDE.U32 R2, R0, 0x8, R2 ;  /* 0x0000000800027825 */ /* 0x001fca00078e0002 */
[----:B-1----:R-:W2:Y:S04]  /*0050*/  LDG.E.64 R4, desc[UR4][R2.64] ;  /* 0x0000000402047981 */ /* 0x002ea8000c1e1b00 */
[----:B------:R-:W2:Y:S04]  /*0060*/  LDG.E.64 R6, desc[UR4][R2.64+0x8] ;  /* 0x0000080402067981 */ /* 0x000ea8000c1e1b00 */
[----:B------:R-:W3:Y:S01]  /*0070*/  LDG.E.64 R8, desc[UR4][R2.64+0x10] ;  /* 0x0000100402087981 */ /* 0x000ee2000c1e1b00 */
[----:B------:R-:W0:Y:S01]  /*0080*/  MUFU.RCP64H R11, 3 ;  /* 0x40080000000b7908 */ /* 0x000e220000001800 */
[----:B------:R-:W-:Y:S01]  /*0090*/  IMAD.MOV.U32 R14, RZ, RZ, 0x0 ;  /* 0x00000000ff0e7424 */ /* 0x000fe200078e00ff */
[----:B------:R-:W-:Y:S01]  /*00a0*/  BSSY.RECONVERGENT B0, `(.L_x_0) ;  /* 0x0000013000007945 */ /* 0x000fe20003800200 */
[----:B------:R-:W-:-:S02]  /*00b0*/  IMAD.MOV.U32 R15, RZ, RZ, 0x40080000 ;  /* 0x40080000ff0f7424 */ /* 0x000fc400078e00ff */
[----:B------:R-:W-:-:S06]  /*00c0*/  IMAD.MOV.U32 R10, RZ, RZ, 0x1 ;  /* 0x00000001ff0a7424 */ /* 0x000fcc00078e00ff */
[----:B0-----:R-:W-:-:S08]  /*00d0*/  DFMA R12, R10, -R14, 1 ;  /* 0x3ff000000a0c742b */ /* 0x001fd0000000080e */
[----:B------:R-:W-:-:S08]  /*00e0*/  DFMA R12, R12, R12, R12 ;  /* 0x0000000c0c0c722b */ /* 0x000fd0000000000c */
[----:B------:R-:W-:Y:S02]  /*00f0*/  DFMA R12, R10, R12, R10 ;  /* 0x0000000c0a0c722b */ /* 0x000fe4000000000a */
[----:B--2---:R-:W-:-:S06]  /*0100*/  DADD R4, R4, R6 ;  /* 0x0000000004047229 */ /* 0x004fcc0000000006 */
[----:B------:R-:W-:Y:S02]  /*0110*/  DFMA R6, R12, -R14, 1 ;  /* 0x3ff000000c06742b */ /* 0x000fe4000000080e */
[----:B---3--:R-:W-:-:S06]  /*0120*/  DADD R4, R4, R8 ;  /* 0x0000000004047229 */ /* 0x008fcc0000000008 */
[----:B------:R-:W-:-:S08]  /*0130*/  DFMA R6, R12, R6, R12 ;  /* 0x000000060c06722b */ /* 0x000fd0000000000c */
[----:B------:R-:W-:Y:S01]  /*0140*/  DMUL R2, R4, R6 ;  /* 0x0000000604027228 */ /* 0x000fe20000000000 */
[----:B------:R-:W-:-:S07]  /*0150*/  FSETP.GEU.AND P1, PT, |R5|, 6.5827683646048100446e-37, PT ;  /* 0x036000000500780b */ /* 0x000fce0003f2e200 */
[----:B------:R-:W-:-:S08]  /*0160*/  DFMA R8, R2, -3, R4 ;  /* 0xc00800000208782b */ /* 0x000fd00000000004 */
[----:B------:R-:W-:-:S10]  /*0170*/  DFMA R2, R6, R8, R2 ;  /* 0x000000080602722b */ /* 0x000fd40000000002 */
[----:B------:R-:W-:-:S05]  /*0180*/  FFMA R6, RZ, 2.125, R3 ;  /* 0x40080000ff067823 */ /* 0x000fca0000000003 */
[----:B------:R-:W-:-:S13]  /*0190*/  FSETP.GT.AND P0, PT, |R6|, 1.469367938527859385e-39, PT ;  /* 0x001000000600780b */ /* 0x000fda0003f04200 */
[----:B------:R-:W-:Y:S05]  /*01a0*/  @P0 BRA P1, `(.L_x_1) ;  /* 0x0000000000080947 */ /* 0x000fea0000800000 */
[----:B------:R-:W-:-:S07]  /*01b0*/  MOV R6, 0x1d0 ;  /* 0x000001d000067802 */ /* 0x000fce0000000f00 */
[----:B------:R-:W-:Y:S05]  /*01c0*/  CALL.REL.NOINC `($__internal_0_$__cuda_sm20_div_rn_f64_full) ;  /* 0x0000000000147944 */ /* 0x000fea0003c00000 */
.L_x_1:
[----:B------:R-:W-:Y:S05]  /*01d0*/  BSYNC.RECONVERGENT B0 ;  /* 0x0000000000007941 */ /* 0x000fea0003800200 */
.L_x_0:
[----:B------:R-:W0:Y:S02]  /*01e0*/  LDC.64 R4, c[0x0][0x388] ;  /* 0x0000e200ff047b82 */ /* 0x000e240000000a00 */
[----:B0-----:R-:W-:-:S05]  /*01f0*/  IMAD.WIDE.U32 R4, R0, 0x8, R4 ;  /* 0x0000000800047825 */ /* 0x001fca00078e0004 */
[----:B------:R-:W-:Y:S01]  /*0200*/  STG.E.64 desc[UR4][R4.64], R2 ;  /* 0x0000000204007986 */ /* 0x000fe2000c101b04 */
[----:B------:R-:W-:Y:S05]  /*0210*/  EXIT ;  /* 0x000000000000794d */ /* 0x000fea0003800000 */
        .weak           $__internal_0_$__cuda_sm20_div_rn_f64_full
        .type           $__internal_0_$__cuda_sm20_div_rn_f64_full,@function
        .size           $__internal_0_$__cuda_sm20_div_rn_f64_full,(.L_x_7 - $__internal_0_$__cuda_sm20_div_rn_f64_full)
$__internal_0_$__cuda_sm20_div_rn_f64_full:
[----:B------:R-:W-:Y:S01]  /*0220*/  IMAD.MOV.U32 R3, RZ, RZ, 0x3ff80000 ;  /* 0x3ff80000ff037424 */ /* 0x000fe200078e00ff */
[C---:B------:R-:W-:Y:S01]  /*0230*/  FSETP.GEU.AND P1, PT, |R5|.reuse, 1.469367938527859385e-39, PT ;  /* 0x001000000500780b */ /* 0x040fe20003f2e200 */
[----:B------:R-:W-:Y:S01]  /*0240*/  IMAD.MOV.U32 R2, RZ, RZ, 0x0 ;  /* 0x00000000ff027424 */ /* 0x000fe200078e00ff */
[----:B------:R-:W-:Y:S01]  /*0250*/  LOP3.LUT R7, R5, 0x7ff00000, RZ, 0xc0, !PT ;  /* 0x7ff0000005077812 */ /* 0x000fe200078ec0ff */
[----:B------:R-:W0:Y:S01]  /*0260*/  MUFU.RCP64H R9, R3 ;  /* 0x0000000300097308 */ /* 0x000e220000001800 */
[----:B------:R-:W-:Y:S01]  /*0270*/  IMAD.MOV.U32 R8, RZ, RZ, 0x1 ;  /* 0x00000001ff087424 */ /* 0x000fe200078e00ff */
[----:B------:R-:W-:Y:S01]  /*0280*/  BSSY.RECONVERGENT B1, `(.L_x_2) ;  /* 0x0000045000017945 */ /* 0x000fe20003800200 */
[----:B------:R-:W-:Y:S01]  /*0290*/  IMAD.MOV.U32 R13, RZ, RZ, 0x1ca00000 ;  /* 0x1ca00000ff0d7424 */ /* 0x000fe200078e00ff */
[----:B------:R-:W-:Y:S01]  /*02a0*/  ISETP.GE.U32.AND P0, PT, R7, 0x40000000, PT ;  /* 0x400000000700780c */ /* 0x000fe20003f06070 */
[----:B------:R-:W-:Y:S02]  /*02b0*/  IMAD.MOV.U32 R18, RZ, RZ, R7 ;  /* 0x000000ffff127224 */ /* 0x000fe400078e0007 */
[----:B------:R-:W-:Y:S01]  /*02c0*/  IMAD.MOV.U32 R19, RZ, RZ, 0x40000000 ;  /* 0x40000000ff137424 */ /* 0x000fe200078e00ff */
[----:B------:R-:W-:-:S03]  /*02d0*/  SEL R13, R13, 0x63400000, !P0 ;  /* 0x634000000d0d7807 */ /* 0x000fc60004000000 */
[----:B------:R-:W-:Y:S01]  /*02e0*/  VIADD R20, R19, 0xffffffff ;  /* 0xffffffff13147836 */ /* 0x000fe20000000000 */
[----:B0-----:R-:W-:-:S08]  /*02f0*/  DFMA R10, R8, -R2, 1 ;  /* 0x3ff00000080a742b */ /* 0x001fd00000000802 */
[----:B------:R-:W-:-:S08]  /*0300*/  DFMA R10, R10, R10, R10 ;  /* 0x0000000a0a0a722b */ /* 0x000fd0000000000a */
[----:B------:R-:W-:Y:S01]  /*0310*/  DFMA R14, R8, R10, R8 ;  /* 0x0000000a080e722b */ /* 0x000fe20000000008 */
[C-C-:B------:R-:W-:Y:S01]  /*0320*/  @!P1 LOP3.LUT R10, R13.reuse, 0x80000000, R5.reuse, 0xf8, !PT ;  /* 0x800000000d0a9812 */ /* 0x140fe200078ef805 */
[----:B------:R-:W-:Y:S01]  /*0330*/  IMAD.MOV.U32 R8, RZ, RZ, R4 ;  /* 0x000000ffff087224 */ /* 0x000fe200078e0004 */
[----:B------:R-:W-:Y:S02]  /*0340*/  LOP3.LUT R9, R13, 0x800fffff, R5, 0xf8, !PT ;  /* 0x800fffff0d097812 */ /* 0x000fe400078ef805 */
[----:B------:R-:W-:Y:S01]  /*0350*/  @!P1 LOP3.LUT R11, R10, 0x100000, RZ, 0xfc, !PT ;  /* 0x001000000a0b9812 */ /* 0x000fe200078efcff */
[----:B------:R-:W-:Y:S02]  /*0360*/  @!P1 IMAD.MOV.U32 R10, RZ, RZ, RZ ;  /* 0x000000ffff0a9224 */ /* 0x000fe400078e00ff */
[----:B------:R-:W-:-:S04]  /*0370*/  DFMA R16, R14, -R2, 1 ;  /* 0x3ff000000e10742b */ /* 0x000fc80000000802 */
[----:B------:R-:W-:-:S04]  /*0380*/  @!P1 DFMA R8, R8, 2, -R10 ;  /* 0x400000000808982b */ /* 0x000fc8000000080a */
[----:B------:R-:W-:-:S06]  /*0390*/  DFMA R16, R14, R16, R14 ;  /* 0x000000100e10722b */ /* 0x000fcc000000000e */
[----:B------:R-:W-:Y:S02]  /*03a0*/  @!P1 LOP3.LUT R18, R9, 0x7ff00000, RZ, 0xc0, !PT ;  /* 0x7ff0000009129812 */ /* 0x000fe400078ec0ff */
[----:B------:R-:W-:-:S03]  /*03b0*/  DMUL R10, R16, R8 ;  /* 0x00000008100a7228 */ /* 0x000fc60000000000 */
[----:B------:R-:W-:-:S05]  /*03c0*/  VIADD R12, R18, 0xffffffff ;  /* 0xffffffff120c7836 */ /* 0x000fca0000000000 */
[----:B------:R-:W-:Y:S01]  /*03d0*/  DFMA R14, R10, -R2, R8 ;  /* 0x800000020a0e722b */ /* 0x000fe20000000008 */
[----:B------:R-:W-:-:S04]  /*03e0*/  ISETP.GT.U32.AND P0, PT, R12, 0x7feffffe, PT ;  /* 0x7feffffe0c00780c */ /* 0x000fc80003f04070 */
[----:B------:R-:W-:-:S03]  /*03f0*/  ISETP.GT.U32.OR P0, PT, R20, 0x7feffffe, P0 ;  /* 0x7feffffe1400780c */ /* 0x000fc60000704470 */
[----:B------:R-:W-:-:S10]  /*0400*/  DFMA R10, R16, R14, R10 ;  /* 0x0000000e100a722b */ /* 0x000fd4000000000a */
[----:B------:R-:W-:Y:S05]  /*0410*/  @P0 BRA `(.L_x_3) ;  /* 0x0000000000680947 */ /* 0x000fea0003800000 */
[----:B------:R-:W-:-:S05]  /*0420*/  IMAD.MOV.U32 R4, RZ, RZ, 0x40000000 ;  /* 0x40000000ff047424 */ /* 0x000fca00078e00ff */
[----:B------:R-:W-:-:S04]  /*0430*/  VIADDMNMX R7, R7, -R4, 0xb9600000, !PT ;  /* 0xb960000007077446 */ /* 0x000fc80007800904 */
[----:B------:R-:W-:-:S05]  /*0440*/  VIMNMX R4, PT, PT, R7, 0x46a00000, PT ;  /* 0x46a0000007047848 */ /* 0x000fca0003fe0100 */
[----:B------:R-:W-:Y:S02]  /*0450*/  IMAD.IADD R7, R4, 0x1, -R13 ;  /* 0x0000000104077824 */ /* 0x000fe400078e0a0d */
[----:B------:R-:W-:Y:S02]  /*0460*/  IMAD.MOV.U32 R4, RZ, RZ, RZ ;  /* 0x000000ffff047224 */ /* 0x000fe400078e00ff */
[----:B------:R-:W-:-:S06]  /*0470*/  VIADD R5, R7, 0x7fe00000 ;  /* 0x7fe0000007057836 */ /* 0x000fcc0000000000 */
[----:B------:R-:W-:-:S10]  /*0480*/  DMUL R12, R10, R4 ;  /* 0x000000040a0c7228 */ /* 0x000fd40000000000 */
[----:B------:R-:W-:-:S13]  /*0490*/  FSETP.GTU.AND P0, PT, |R13|, 1.469367938527859385e-39, PT ;  /* 0x001000000d00780b */ /* 0x000fda0003f0c200 */
[----:B------:R-:W-:Y:S05]  /*04a0*/  @P0 BRA `(.L_x_4) ;  /* 0x0000000000880947 */ /* 0x000fea0003800000 */
[----:B------:R-:W-:Y:S01]  /*04b0*/  DFMA R2, R10, -R2, R8 ;  /* 0x800000020a02722b */ /* 0x000fe20000000008 */
[----:B------:R-:W-:-:S09]  /*04c0*/  IMAD.MOV.U32 R4, RZ, RZ, RZ ;  /* 0x000000ffff047224 */ /* 0x000fd200078e00ff */
[C---:B------:R-:W-:Y:S02]  /*04d0*/  FSETP.NEU.AND P0, PT, R3.reuse, RZ, PT ;  /* 0x000000ff0300720b */ /* 0x040fe40003f0d000 */
[----:B------:R-:W-:-:S04]  /*04e0*/  LOP3.LUT R2, R3, 0x40080000, RZ, 0x3c, !PT ;  /* 0x4008000003027812 */ /* 0x000fc800078e3cff */
[----:B------:R-:W-:-:S04]  /*04f0*/  LOP3.LUT R9, R2, 0x80000000, RZ, 0xc0, !PT ;  /* 0x8000000002097812 */ /* 0x000fc800078ec0ff */
[----:B------:R-:W-:-:S03]  /*0500*/  LOP3.LUT R5, R9, R5, RZ, 0xfc, !PT ;  /* 0x0000000509057212 */ /* 0x000fc600078efcff */
[----:B------:R-:W-:Y:S05]  /*0510*/  @!P0 BRA `(.L_x_4) ;  /* 0x00000000006c8947 */ /* 0x000fea0003800000 */
[----:B------:R-:W-:Y:S01]  /*0520*/  IMAD.MOV R3, RZ, RZ, -R7 ;  /* 0x000000ffff037224 */ /* 0x000fe200078e0a07 */
[----:B------:R-:W-:Y:S01]  /*0530*/  DMUL.RP R4, R10, R4 ;  /* 0x000000040a047228 */ /* 0x000fe20000008000 */
[----:B------:R-:W-:Y:S01]  /*0540*/  IMAD.MOV.U32 R2, RZ, RZ, RZ ;  /* 0x000000ffff027224 */ /* 0x000fe200078e00ff */
[----:B------:R-:W-:-:S05]  /*0550*/  IADD3 R7, PT, PT, -R7, -0x43300000, RZ ;  /* 0xbcd0000007077810 */ /* 0x000fca0007ffe1ff */
[----:B------:R-:W-:-:S03]  /*0560*/  DFMA R2, R12, -R2, R10 ;  /* 0x800000020c02722b */ /* 0x000fc6000000000a */
[----:B------:R-:W-:-:S07]  /*0570*/  LOP3.LUT R9, R5, R9, RZ, 0x3c, !PT ;  /* 0x0000000905097212 */ /* 0x000fce00078e3cff */
[----:B------:R-:W-:-:S04]  /*0580*/  FSETP.NEU.AND P0, PT, |R3|, R7, PT ;  /* 0x000000070300720b */ /* 0x000fc80003f0d200 */
[----:B------:R-:W-:Y:S02]  /*0590*/  FSEL R12, R4, R12, !P0 ;  /* 0x0000000c040c7208 */ /* 0x000fe40004000000 */
[----:B------:R-:W-:Y:S01]  /*05a0*/  FSEL R13, R9, R13, !P0 ;  /* 0x0000000d090d7208 */ /* 0x000fe20004000000 */
[----:B------:R-:W-:Y:S06]  /*05b0*/  BRA `(.L_x_4) ;  /* 0x0000000000447947 */ /* 0x000fec0003800000 */
.L_x_3:
[----:B------:R-:W-:-:S14]  /*05c0*/  DSETP.NAN.AND P0, PT, R4, R4, PT ;  /* 0x000000040400722a */ /* 0x000fdc0003f08000 */
[----:B------:R-:W-:Y:S05]  /*05d0*/  @P0 BRA `(.L_x_5) ;  /* 0x0000000000340947 */ /* 0x000fea0003800000 */
[----:B------:R-:W-:Y:S01]  /*05e0*/  ISETP.NE.AND P0, PT, R18, R19, PT ;  /* 0x000000131200720c */ /* 0x000fe20003f05270 */
[----:B------:R-:W-:Y:S02]  /*05f0*/  IMAD.MOV.U32 R12, RZ, RZ, 0x0 ;  /* 0x00000000ff0c7424 */ /* 0x000fe400078e00ff */
[----:B------:R-:W-:-:S10]  /*0600*/  IMAD.MOV.U32 R13, RZ, RZ, -0x80000 ;  /* 0xfff80000ff0d7424 */ /* 0x000fd400078e00ff */
[----:B------:R-:W-:Y:S05]  /*0610*/  @!P0 BRA `(.L_x_4) ;  /* 0x00000000002c8947 */ /* 0x000fea0003800000 */
[----:B------:R-:W-:Y:S02]  /*0620*/  ISETP.NE.AND P0, PT, R18, 0x7ff00000, PT ;  /* 0x7ff000001200780c */ /* 0x000fe40003f05270 */
[----:B------:R-:W-:Y:S02]  /*0630*/  LOP3.LUT R4, R5, 0x40080000, RZ, 0x3c, !PT ;  /* 0x4008000005047812 */ /* 0x000fe400078e3cff */
[----:B------:R-:W-:Y:S02]  /*0640*/  ISETP.EQ.OR P0, PT, R19, RZ, !P0 ;  /* 0x000000ff1300720c */ /* 0x000fe40004702670 */
[----:B------:R-:W-:-:S11]  /*0650*/  LOP3.LUT R13, R4, 0x80000000, RZ, 0xc0, !PT ;  /* 0x80000000040d7812 */ /* 0x000fd600078ec0ff */
[----:B------:R-:W-:Y:S01]  /*0660*/  @P0 LOP3.LUT R2, R13, 0x7ff00000, RZ, 0xfc, !PT ;  /* 0x7ff000000d020812 */ /* 0x000fe200078efcff */
[----:B------:R-:W-:Y:S02]  /*0670*/  @!P0 IMAD.MOV.U32 R12, RZ, RZ, RZ ;  /* 0x000000ffff0c8224 */ /* 0x000fe400078e00ff */
[----:B------:R-:W-:Y:S02]  /*0680*/  @P0 IMAD.MOV.U32 R12, RZ, RZ, RZ ;  /* 0x000000ffff0c0224 */ /* 0x000fe400078e00ff */
[----:B------:R-:W-:Y:S01]  /*0690*/  @P0 IMAD.MOV.U32 R13, RZ, RZ, R2 ;  /* 0x000000ffff0d0224 */ /* 0x000fe200078e0002 */
[----:B------:R-:W-:Y:S06]  /*06a0*/  BRA `(.L_x_4) ;  /* 0x0000000000087947 */ /* 0x000fec0003800000 */
.L_x_5:
[----:B------:R-:W-:Y:S01]  /*06b0*/  LOP3.LUT R13, R5, 0x80000, RZ, 0xfc, !PT ;  /* 0x00080000050d7812 */ /* 0x000fe200078efcff */
[----:B------:R-:W-:-:S07]  /*06c0*/  IMAD.MOV.U32 R12, RZ, RZ, R4 ;  /* 0x000000ffff0c7224 */ /* 0x000fce00078e0004 */
.L_x_4:
[----:B------:R-:W-:Y:S05]  /*06d0*/  BSYNC.RECONVERGENT B1 ;  /* 0x0000000000017941 */ /* 0x000fea0003800200 */
.L_x_2:
[----:B------:R-:W-:Y:S02]  /*06e0*/  IMAD.MOV.U32 R7, RZ, RZ, 0x0 ;  /* 0x00000000ff077424 */ /* 0x000fe400078e00ff */
[----:B------:R-:W-:Y:S02]  /*06f0*/  IMAD.MOV.U32 R2, RZ, RZ, R12 ;  /* 0x000000ffff027224 */ /* 0x000fe400078e000c */
[----:B------:R-:W-:Y:S01]  /*0700*/  IMAD.MOV.U32 R3, RZ, RZ, R13 ;  /* 0x000000ffff037224 */ /* 0x000fe200078e000d */
[----:B------:R-:W-:Y:S06]  /*0710*/  RET.REL.NODEC R6 `(_Z5mediaPdS_) ;  /* 0xfffffff806387950 */ /* 0x000fec0003c3ffff */
.L_x_6:
[----:B------:R-:W-:-:S00]  /*0720*/  BRA `(.L_x_6) ;  /* 0xfffffffc00fc7947 */ /* 0x000fc0000383ffff */
[----:B------:R-:W-:-:S00]  /*0730*/  NOP ;  /* 0x0000000000007918 */ /* 0x000fc00000000000 */
        /* <DEDUP_REMOVED lines=12> */
.L_x_7:


//--------------------- .nv.shared.reserved.0     --------------------------
	.section	.nv.shared.reserved.0,"aw",@nobits
	.weak		__nv_reservedSMEM_offset_0_alias
	.size		__nv_reservedSMEM_offset_0_alias, 0, 64
	.other		__nv_reservedSMEM_offset_0_alias,@"STO_CUDA_RESERVED_SHARED STV_DEFAULT"
__nv_reservedSMEM_offset_0_alias:
	.zero		0
	.zero		64


//--------------------- .nv.constant0._Z5mediaPdS_ --------------------------
	.section	.nv.constant0._Z5mediaPdS_,"a",@progbits
	.sectionflags	@""
	.align	4
.nv.constant0._Z5mediaPdS_:
	.zero		912


//--------------------- SYMBOLS --------------------------

	.type		.nv.reservedSmem.offset0,@object
	.size		.nv.reservedSmem.offset0,0x4
